	.headerflags	@"EF_CUDA_TEXMODE_UNIFIED EF_CUDA_64BIT_ADDRESS EF_CUDA_ACCELERATORS EF_CUDA_SM90 EF_CUDA_VIRTUAL_SM(EF_CUDA_SM90)"
	.elftype	@"ET_EXEC"


//--------------------- .nv.info                  --------------------------
	.section	.nv.info,"",@"SHT_CUDA_INFO"
	.align	4


	//----- nvinfo : EIATTR_REGCOUNT
	.align		4
        /*0000*/ 	.byte	0x04, 0x2f
        /*0002*/ 	.short	(.L_1 - .L_0)
	.align		4
.L_0:
        /*0004*/ 	.word	index@(triton_poi_fused_cat_19)
        /*0008*/ 	.word	0x0000000a


	//----- nvinfo : EIATTR_MIN_STACK_SIZE
	.align		4
.L_1:
        /*000c*/ 	.byte	0x04, 0x12
        /*000e*/ 	.short	(.L_3 - .L_2)
	.align		4
.L_2:
        /*0010*/ 	.word	index@(triton_poi_fused_cat_19)
        /*0014*/ 	.word	0x00000000


	//----- nvinfo : EIATTR_FRAME_SIZE
	.align		4
.L_3:
        /*0018*/ 	.byte	0x04, 0x11
        /*001a*/ 	.short	(.L_5 - .L_4)
	.align		4
.L_4:
        /*001c*/ 	.word	index@(triton_poi_fused_cat_19)
        /*0020*/ 	.word	0x00000000


	//----- nvinfo : EIATTR_MIN_STACK_SIZE
	.align		4
.L_5:
        /*0024*/ 	.byte	0x04, 0x12
        /*0026*/ 	.short	(.L_7 - .L_6)
	.align		4
.L_6:
        /*0028*/ 	.word	index@(triton_poi_fused_cat_19)
        /*002c*/ 	.word	0x00000000
.L_7:


//--------------------- .nv.info.triton_poi_fused_cat_19 --------------------------
	.section	.nv.info.triton_poi_fused_cat_19,"",@"SHT_CUDA_INFO"
	.sectionflags	@""
	.align	4


	//----- nvinfo : EIATTR_CUDA_API_VERSION
	.align		4
        /*0000*/ 	.byte	0x04, 0x37
        /*0002*/ 	.short	(.L_9 - .L_8)
.L_8:
        /*0004*/ 	.word	0x0000007c


	//----- nvinfo : EIATTR_KPARAM_INFO
	.align		4
.L_9:
        /*0008*/ 	.byte	0x04, 0x17
        /*000a*/ 	.short	(.L_11 - .L_10)
.L_10:
        /*000c*/ 	.word	0x00000000
        /*0010*/ 	.short	0x0002
        /*0012*/ 	.short	0x0010
        /*0014*/ 	.byte	0x00, 0xf0, 0x11, 0x00


	//----- nvinfo : EIATTR_KPARAM_INFO
	.align		4
.L_11:
        /*0018*/ 	.byte	0x04, 0x17
        /*001a*/ 	.short	(.L_13 - .L_12)
.L_12:
        /*001c*/ 	.word	0x00000000
        /*0020*/ 	.short	0x0001
        /*0022*/ 	.short	0x0008
        /*0024*/ 	.byte	0x00, 0xf4, 0x21, 0x00


	//----- nvinfo : EIATTR_KPARAM_INFO
	.align		4
.L_13:
        /*0028*/ 	.byte	0x04, 0x17
        /*002a*/ 	.short	(.L_15 - .L_14)
.L_14:
        /*002c*/ 	.word	0x00000000
        /*0030*/ 	.short	0x0000
        /*0032*/ 	.short	0x0000
        /*0034*/ 	.byte	0x00, 0xf4, 0x21, 0x00


	//----- nvinfo : EIATTR_SPARSE_MMA_MASK
	.align		4
.L_15:
        /*0038*/ 	.byte	0x03, 0x50
        /*003a*/ 	.short	0x0000


	//----- nvinfo : EIATTR_MAXREG_COUNT
	.align		4
        /*003c*/ 	.byte	0x03, 0x1b
        /*003e*/ 	.short	0x00ff


	//----- nvinfo : EIATTR_EXIT_INSTR_OFFSETS
	.align		4
        /*0040*/ 	.byte	0x04, 0x1c
        /*0042*/ 	.short	(.L_17 - .L_16)


	//   ....[0]....
.L_16:
        /*0044*/ 	.word	0x00000140


	//----- nvinfo : EIATTR_REQNTID
	.align		4
.L_17:
        /*0048*/ 	.byte	0x04, 0x10
        /*004a*/ 	.short	(.L_19 - .L_18)
.L_18:
        /*004c*/ 	.word	0x00000100
        /*0050*/ 	.word	0x00000001
        /*0054*/ 	.word	0x00000001


	//----- nvinfo : EIATTR_CBANK_PARAM_SIZE
	.align		4
.L_19:
        /*0058*/ 	.byte	0x03, 0x19
        /*005a*/ 	.short	0x0014


	//----- nvinfo : EIATTR_PARAM_CBANK
	.align		4
        /*005c*/ 	.byte	0x04, 0x0a
        /*005e*/ 	.short	(.L_21 - .L_20)
	.align		4
.L_20:
        /*0060*/ 	.word	index@(.nv.constant0.triton_poi_fused_cat_19)
        /*0064*/ 	.short	0x0210
        /*0066*/ 	.short	0x0014


	//----- nvinfo : EIATTR_SW_WAR
	.align		4
.L_21:
        /*0068*/ 	.byte	0x04, 0x36
        /*006a*/ 	.short	(.L_23 - .L_22)
.L_22:
        /*006c*/ 	.word	0x00000008
.L_23:


//--------------------- .nv.callgraph             --------------------------
	.section	.nv.callgraph,"",@"SHT_CUDA_CALLGRAPH"
	.align	4
	.sectionentsize	8
	.align		4
        /*0000*/ 	.word	0x00000000
	.align		4
        /*0004*/ 	.word	0xffffffff
	.align		4
        /*0008*/ 	.word	0x00000000
	.align		4
        /*000c*/ 	.word	0xfffffffe
	.align		4
        /*0010*/ 	.word	0x00000000
	.align		4
        /*0014*/ 	.word	0xfffffffd
	.align		4
        /*0018*/ 	.word	0x00000000
	.align		4
        /*001c*/ 	.word	0xfffffffc


//--------------------- .text.triton_poi_fused_cat_19 --------------------------
	.section	.text.triton_poi_fused_cat_19,"ax",@progbits
	.align	128
        .global         triton_poi_fused_cat_19
        .type           triton_poi_fused_cat_19,@function
        .size           triton_poi_fused_cat_19,(.L_x_1 - triton_poi_fused_cat_19)
        .other          triton_poi_fused_cat_19,@"STO_CUDA_ENTRY STV_DEFAULT"
triton_poi_fused_cat_19:
.text.triton_poi_fused_cat_19:
[----:B------:R-:W-:Y:S01]  /*0000*/  LDC R1, c[0x0][0x28] ;  /* 0x00000a00ff017b82 */ /* 0x000fe20000000800 */
[----:B------:R-:W1:Y:S07]  /*0010*/  S2R R0, SR_TID.X ;  /* 0x0000000000007919 */ /* 0x000e6e0000002100 */
[----:B------:R-:W2:Y:S01]  /*0020*/  LDC.64 R2, c[0x0][0x210] ;  /* 0x00008400ff027b82 */ /* 0x000ea20000000a00 */
[----:B------:R-:W-:Y:S01]  /*0030*/  ULDC.64 UR4, c[0x0][0x208] ;  /* 0x0000820000047ab9 */ /* 0x000fe20000000a00 */
[----:B------:R-:W3:Y:S01]  /*0040*/  S2R R7, SR_CTAID.X ;  /* 0x0000000000077919 */ /* 0x000ee20000002500 */
[----:B-1----:R-:W-:Y:S01]  /*0050*/  IMAD.SHL.U32 R0, R0, 0x2, RZ ;  /* 0x0000000200007824 */ /* 0x002fe200078e00ff */
[----:B---3--:R-:W-:-:S04]  /*0060*/  SHF.R.S32.HI R5, RZ, 0x16, R7 ;  /* 0x00000016ff057819 */ /* 0x008fc80000011407 */
[----:B------:R-:W-:Y:S02]  /*0070*/  LOP3.LUT R0, R0, 0x1fe, RZ, 0xc0, !PT ;  /* 0x000001fe00007812 */ /* 0x000fe400078ec0ff */
[----:B------:R-:W-:-:S03]  /*0080*/  SGXT R5, R5, 0x1 ;  /* 0x000000010505781a */ /* 0x000fc60000000200 */
[----:B------:R-:W-:-:S05]  /*0090*/  IMAD R0, R7, 0x200, R0 ;  /* 0x0000020007007824 */ /* 0x000fca00078e0200 */
[----:B------:R-:W-:-:S05]  /*00a0*/  LEA.HI R5, R5, R0, RZ, 0x11 ;  /* 0x0000000005057211 */ /* 0x000fca00078f88ff */
[C---:B------:R-:W-:Y:S01]  /*00b0*/  IMAD.SHL.U32 R4, R5.reuse, 0x4, RZ ;  /* 0x0000000405047824 */ /* 0x040fe200078e00ff */
[----:B------:R-:W-:-:S04]  /*00c0*/  LOP3.LUT R5, R5, 0xfffe0000, RZ, 0xc0, !PT ;  /* 0xfffe000005057812 */ /* 0x000fc800078ec0ff */
[----:B------:R-:W-:-:S04]  /*00d0*/  LOP3.LUT R4, R4, 0xfff80000, RZ, 0xc0, !PT ;  /* 0xfff8000004047812 */ /* 0x000fc800078ec0ff */
[----:B------:R-:W-:Y:S02]  /*00e0*/  IADD3 R7, R4, R0, -R5 ;  /* 0x0000000004077210 */ /* 0x000fe40007ffe805 */
[----:B------:R-:W1:Y:S03]  /*00f0*/  LDC.64 R4, c[0x0][0x218] ;  /* 0x00008600ff047b82 */ /* 0x000e660000000a00 */
[----:B--2---:R-:W-:-:S06]  /*0100*/  IMAD.WIDE R2, R7, 0x4, R2 ;  /* 0x0000000407027825 */ /* 0x004fcc00078e0202 */
[----:B------:R-:W2:Y:S01]  /*0110*/  LDG.E.64 R2, desc[UR4][R2.64] ;  /* 0x0000000402027981 */ /* 0x000ea2000c1e1b00 */
[----:B-1----:R-:W-:-:S05]  /*0120*/  IMAD.WIDE R4, R7, 0x4, R4 ;  /* 0x0000000407047825 */ /* 0x002fca00078e0204 */
[----:B--2---:R-:W-:Y:S01]  /*0130*/  STG.E.64 desc[UR4][R4.64], R2 ;  /* 0x0000000204007986 */ /* 0x004fe2000c101b04 */
[----:B------:R-:W-:Y:S05]  /*0140*/  EXIT ;  /* 0x000000000000794d */ /* 0x000fea0003800000 */
.L_x_0:
[----:B------:R-:W-:-:S00]  /*0150*/  BRA `(.L_x_0) ;  /* 0xfffffffc00fc7947 */ /* 0x000fc0000383ffff */
[----:B------:R-:W-:-:S00]  /*0160*/  NOP ;  /* 0x0000000000007918 */ /* 0x000fc00000000000 */
        /* <DEDUP_REMOVED lines=9> */
.L_x_1:


//--------------------- .nv.constant0.triton_poi_fused_cat_19 --------------------------
	.section	.nv.constant0.triton_poi_fused_cat_19,"a",@progbits
	.sectionflags	@""
	.align	4
.nv.constant0.triton_poi_fused_cat_19:
	.zero		548
